//
// Generated by NVIDIA NVVM Compiler
//
// Compiler Build ID: CL-36424714
// Cuda compilation tools, release 13.0, V13.0.88
// Based on NVVM 20.0.0
//

.version 9.0
.target sm_100
.address_size 64

	// .globl	_Z15VectorAddKernelPfS_S_

.visible .entry _Z15VectorAddKernelPfS_S_(
	.param .u64 .ptr .align 1 _Z15VectorAddKernelPfS_S__param_0,
	.param .u64 .ptr .align 1 _Z15VectorAddKernelPfS_S__param_1,
	.param .u64 .ptr .align 1 _Z15VectorAddKernelPfS_S__param_2
)
{
	.reg .b32 	%r<2>;
	.reg .b32 	%f<4>;
	.reg .b64 	%rd<11>;

	ld.param.u64 	%rd1, [_Z15VectorAddKernelPfS_S__param_0];
	ld.param.u64 	%rd2, [_Z15VectorAddKernelPfS_S__param_1];
	ld.param.u64 	%rd3, [_Z15VectorAddKernelPfS_S__param_2];
	cvta.to.global.u64 	%rd4, %rd3;
	cvta.to.global.u64 	%rd5, %rd2;
	cvta.to.global.u64 	%rd6, %rd1;
	mov.u32 	%r1, %tid.x;
	mul.wide.u32 	%rd7, %r1, 4;
	add.s64 	%rd8, %rd6, %rd7;
	ld.global.f32 	%f1, [%rd8];
	add.s64 	%rd9, %rd5, %rd7;
	ld.global.f32 	%f2, [%rd9];
	add.f32 	%f3, %f1, %f2;
	add.s64 	%rd10, %rd4, %rd7;
	st.global.f32 	[%rd10], %f3;
	ret;

}


// ===== COMPILED SASS (sm_100) =====

	.target	sm_100

	.elftype	@"ET_EXEC"


//--------------------- .note.nv.tkinfo           --------------------------
	.section	.note.nv.tkinfo,"",@"SHT_NOTE"
	.sectionflags	@"SHF_NOTE_NV_TKINFO"
	.tkinfo
        /*0018*/ 	.word	0x00000002
        /*0030*/ 	.string	""
        /*0030*/ 	.string	"ptxas"
        /*0030*/ 	.string	"Cuda compilation tools, release 13.0, V13.0.88"
        /*0030*/ 	.string	"Build cuda_13.0.r13.0/compiler.36424714_0"
        /*0030*/ 	.string	"-arch sm_100 -m 64 "



//--------------------- .note.nv.cuinfo           --------------------------
	.section	.note.nv.cuinfo,"",@"SHT_NOTE"
	.sectionflags	@"SHF_NOTE_NV_CUINFO"
        /*0018*/ 	.short	0x0002
        /*001a*/ 	.short	0x0064
        /*001c*/ 	.short	0x0082
	.zero		2


//--------------------- .nv.info                  --------------------------
	.section	.nv.info,"",@"SHT_CUDA_INFO"
	.align	4


	//----- nvinfo : EIATTR_REGCOUNT
	.align		4
        /*0000*/ 	.byte	0x04, 0x2f
        /*0002*/ 	.short	(.L_1 - .L_0)
	.align		4
.L_0:
        /*0004*/ 	.word	index@(_Z15VectorAddKernelPfS_S_)
        /*0008*/ 	.word	0x0000000c


	//----- nvinfo : EIATTR_FRAME_SIZE
	.align		4
.L_1:
        /*000c*/ 	.byte	0x04, 0x11
        /*000e*/ 	.short	(.L_3 - .L_2)
	.align		4
.L_2:
        /*0010*/ 	.word	index@(_Z15VectorAddKernelPfS_S_)
        /*0014*/ 	.word	0x00000000


	//----- nvinfo : EIATTR_MIN_STACK_SIZE
	.align		4
.L_3:
        /*0018*/ 	.byte	0x04, 0x12
        /*001a*/ 	.short	(.L_5 - .L_4)
	.align		4
.L_4:
        /*001c*/ 	.word	index@(_Z15VectorAddKernelPfS_S_)
        /*0020*/ 	.word	0x00000000
.L_5:


//--------------------- .nv.compat                --------------------------
	.section	.nv.compat,"",@"SHT_CUDA_COMPAT_INFO"
	.align	4
        /*0000*/ 	.byte	0x02, 0x09, 0x00, 0x00, 0x02, 0x02, 0x01, 0x00, 0x02, 0x05, 0x05, 0x00, 0x03, 0x07, 0x01, 0x01
        /*0010*/ 	.byte	0x02, 0x03, 0x00, 0x00, 0x02, 0x06, 0x01, 0x00, 0x04, 0x0b, 0x08, 0x00, 0x09, 0x00, 0x00, 0x00
        /*0020*/ 	.byte	0x00, 0x00, 0x00, 0x00


//--------------------- .nv.info._Z15VectorAddKernelPfS_S_ --------------------------
	.section	.nv.info._Z15VectorAddKernelPfS_S_,"",@"SHT_CUDA_INFO"
	.sectionflags	@""
	.align	4


	//----- nvinfo : EIATTR_CUDA_API_VERSION
	.align		4
        /*0000*/ 	.byte	0x04, 0x37
        /*0002*/ 	.short	(.L_7 - .L_6)
.L_6:
        /*0004*/ 	.word	0x00000082


	//----- nvinfo : EIATTR_KPARAM_INFO
	.align		4
.L_7:
        /*0008*/ 	.byte	0x04, 0x17
        /*000a*/ 	.short	(.L_9 - .L_8)
.L_8:
        /*000c*/ 	.word	0x00000000
        /*0010*/ 	.short	0x0002
        /*0012*/ 	.short	0x0010
        /*0014*/ 	.byte	0x00, 0xf5, 0x21, 0x00


	//----- nvinfo : EIATTR_KPARAM_INFO
	.align		4
.L_9:
        /*0018*/ 	.byte	0x04, 0x17
        /*001a*/ 	.short	(.L_11 - .L_10)
.L_10:
        /*001c*/ 	.word	0x00000000
        /*0020*/ 	.short	0x0001
        /*0022*/ 	.short	0x0008
        /*0024*/ 	.byte	0x00, 0xf5, 0x21, 0x00


	//----- nvinfo : EIATTR_KPARAM_INFO
	.align		4
.L_11:
        /*0028*/ 	.byte	0x04, 0x17
        /*002a*/ 	.short	(.L_13 - .L_12)
.L_12:
        /*002c*/ 	.word	0x00000000
        /*0030*/ 	.short	0x0000
        /*0032*/ 	.short	0x0000
        /*0034*/ 	.byte	0x00, 0xf5, 0x21, 0x00


	//----- nvinfo : EIATTR_SPARSE_MMA_MASK
	.align		4
.L_13:
        /*0038*/ 	.byte	0x03, 0x50
        /*003a*/ 	.short	0x0000


	//----- nvinfo : EIATTR_MAXREG_COUNT
	.align		4
        /*003c*/ 	.byte	0x03, 0x1b
        /*003e*/ 	.short	0x00ff


	//----- nvinfo : EIATTR_MERCURY_ISA_VERSION
	.align		4
        /*0040*/ 	.byte	0x03, 0x5f
        /*0042*/ 	.short	0x0101


	//----- nvinfo : EIATTR_VRC_CTA_INIT_COUNT
	.align		4
        /*0044*/ 	.byte	0x02, 0x4a
	.zero		1
	.zero		1


	//----- nvinfo : EIATTR_EXIT_INSTR_OFFSETS
	.align		4
        /*0048*/ 	.byte	0x04, 0x1c
        /*004a*/ 	.short	(.L_15 - .L_14)


	//   ....[0]....
.L_14:
        /*004c*/ 	.word	0x000000d0


	//----- nvinfo : EIATTR_CBANK_PARAM_SIZE
	.align		4
.L_15:
        /*0050*/ 	.byte	0x03, 0x19
        /*0052*/ 	.short	0x0018


	//----- nvinfo : EIATTR_PARAM_CBANK
	.align		4
        /*0054*/ 	.byte	0x04, 0x0a
        /*0056*/ 	.short	(.L_17 - .L_16)
	.align		4
.L_16:
        /*0058*/ 	.word	index@(.nv.constant0._Z15VectorAddKernelPfS_S_)
        /*005c*/ 	.short	0x0380
        /*005e*/ 	.short	0x0018


	//----- nvinfo : EIATTR_SW_WAR
	.align		4
.L_17:
        /*0060*/ 	.byte	0x04, 0x36
        /*0062*/ 	.short	(.L_19 - .L_18)
.L_18:
        /*0064*/ 	.word	0x00000008
.L_19:


//--------------------- .nv.callgraph             --------------------------
	.section	.nv.callgraph,"",@"SHT_CUDA_CALLGRAPH"
	.align	4
	.sectionentsize	8
	.align		4
        /*0000*/ 	.word	0x00000000
	.align		4
        /*0004*/ 	.word	0xffffffff
	.align		4
        /*0008*/ 	.word	0x00000000
	.align		4
        /*000c*/ 	.word	0xfffffffe
	.align		4
        /*0010*/ 	.word	0x00000000
	.align		4
        /*0014*/ 	.word	0xfffffffd
	.align		4
        /*0018*/ 	.word	0x00000000
	.align		4
        /*001c*/ 	.word	0xfffffffc


//--------------------- .text._Z15VectorAddKernelPfS_S_ --------------------------
	.section	.text._Z15VectorAddKernelPfS_S_,"ax",@progbits
	.align	128
        .global         _Z15VectorAddKernelPfS_S_
        .type           _Z15VectorAddKernelPfS_S_,@function
        .size           _Z15VectorAddKernelPfS_S_,(.L_x_1 - _Z15VectorAddKernelPfS_S_)
        .other          _Z15VectorAddKernelPfS_S_,@"STO_CUDA_ENTRY STV_DEFAULT"
_Z15VectorAddKernelPfS_S_:
.text._Z15VectorAddKernelPfS_S_:
[----:B------:R-:W-:Y:S01]  /*0000*/  LDC R1, c[0x0][0x37c] ;  /* 0x0000df00ff017b82 */ /* 0x000fe20000000800 */
[----:B------:R-:W0:Y:S07]  /*0010*/  S2R R9, SR_TID.X ;  /* 0x0000000000097919 */ /* 0x000e2e0000002100 */
[----:B------:R-:W0:Y:S01]  /*0020*/  LDC.64 R2, c[0x0][0x380] ;  /* 0x0000e000ff027b82 */ /* 0x000e220000000a00 */
[----:B------:R-:W1:Y:S07]  /*0030*/  LDCU.64 UR4, c[0x0][0x358] ;  /* 0x00006b00ff0477ac */ /* 0x000e6e0008000a00 */
[----:B------:R-:W2:Y:S08]  /*0040*/  LDC.64 R4, c[0x0][0x388] ;  /* 0x0000e200ff047b82 */ /* 0x000eb00000000a00 */
[----:B------:R-:W3:Y:S01]  /*0050*/  LDC.64 R6, c[0x0][0x390] ;  /* 0x0000e400ff067b82 */ /* 0x000ee20000000a00 */
[----:B0-----:R-:W-:-:S04]  /*0060*/  IMAD.WIDE.U32 R2, R9, 0x4, R2 ;  /* 0x0000000409027825 */ /* 0x001fc800078e0002 */
[C---:B--2---:R-:W-:Y:S02]  /*0070*/  IMAD.WIDE.U32 R4, R9.reuse, 0x4, R4 ;  /* 0x0000000409047825 */ /* 0x044fe400078e0004 */
[----:B-1----:R-:W2:Y:S04]  /*0080*/  LDG.E R2, desc[UR4][R2.64] ;  /* 0x0000000402027981 */ /* 0x002ea8000c1e1900 */
[----:B------:R-:W2:Y:S01]  /*0090*/  LDG.E R5, desc[UR4][R4.64] ;  /* 0x0000000404057981 */ /* 0x000ea2000c1e1900 */
[----:B---3--:R-:W-:-:S04]  /*00a0*/  IMAD.WIDE.U32 R6, R9, 0x4, R6 ;  /* 0x0000000409067825 */ /* 0x008fc800078e0006 */
[----:B--2---:R-:W-:-:S05]  /*00b0*/  FADD R9, R2, R5 ;  /* 0x0000000502097221 */ /* 0x004fca0000000000 */
[----:B------:R-:W-:Y:S01]  /*00c0*/  STG.E desc[UR4][R6.64], R9 ;  /* 0x0000000906007986 */ /* 0x000fe2000c101904 */
[----:B------:R-:W-:Y:S05]  /*00d0*/  EXIT ;  /* 0x000000000000794d */ /* 0x000fea0003800000 */
.L_x_0:
[----:B------:R-:W-:-:S00]  /*00e0*/  BRA `(.L_x_0) ;  /* 0xfffffffc00fc7947 */ /* 0x000fc0000383ffff */
[----:B------:R-:W-:-:S00]  /*00f0*/  NOP ;  /* 0x0000000000007918 */ /* 0x000fc00000000000 */
        /* <DEDUP_REMOVED lines=8> */
.L_x_1:


//--------------------- .nv.shared.reserved.0     --------------------------
	.section	.nv.shared.reserved.0,"aw",@nobits
	.weak		__nv_reservedSMEM_offset_0_alias
	.size		__nv_reservedSMEM_offset_0_alias, 0, 64
	.other		__nv_reservedSMEM_offset_0_alias,@"STO_CUDA_RESERVED_SHARED STV_DEFAULT"
__nv_reservedSMEM_offset_0_alias:
	.zero		0
	.zero		64


//--------------------- .nv.constant0._Z15VectorAddKernelPfS_S_ --------------------------
	.section	.nv.constant0._Z15VectorAddKernelPfS_S_,"a",@progbits
	.sectionflags	@""
	.align	4
.nv.constant0._Z15VectorAddKernelPfS_S_:
	.zero		920


//--------------------- SYMBOLS --------------------------

	.type		.nv.reservedSmem.offset0,@object
	.size		.nv.reservedSmem.offset0,0x4
